	.headerflags	@"EF_CUDA_TEXMODE_UNIFIED EF_CUDA_64BIT_ADDRESS EF_CUDA_ACCELERATORS EF_CUDA_SM90 EF_CUDA_VIRTUAL_SM(EF_CUDA_SM90)"
	.elftype	@"ET_EXEC"


//--------------------- .nv.info                  --------------------------
	.section	.nv.info,"",@"SHT_CUDA_INFO"
	.align	4


	//----- nvinfo : EIATTR_REGCOUNT
	.align		4
        /*0000*/ 	.byte	0x04, 0x2f
        /*0002*/ 	.short	(.L_3 - .L_2)
	.align		4
.L_2:
        /*0004*/ 	.word	index@(triton_poi_fused__native_batch_norm_legit_no_training_leaky_relu_17)
        /*0008*/ 	.word	0x00000010


	//----- nvinfo : EIATTR_MIN_STACK_SIZE
	.align		4
.L_3:
        /*000c*/ 	.byte	0x04, 0x12
        /*000e*/ 	.short	(.L_5 - .L_4)
	.align		4
.L_4:
        /*0010*/ 	.word	index@(triton_poi_fused__native_batch_norm_legit_no_training_leaky_relu_17)
        /*0014*/ 	.word	0x00000000


	//----- nvinfo : EIATTR_FRAME_SIZE
	.align		4
.L_5:
        /*0018*/ 	.byte	0x04, 0x11
        /*001a*/ 	.short	(.L_7 - .L_6)
	.align		4
.L_6:
        /*001c*/ 	.word	index@(triton_poi_fused__native_batch_norm_legit_no_training_leaky_relu_17)
        /*0020*/ 	.word	0x00000000


	//----- nvinfo : EIATTR_MIN_STACK_SIZE
	.align		4
.L_7:
        /*0024*/ 	.byte	0x04, 0x12
        /*0026*/ 	.short	(.L_9 - .L_8)
	.align		4
.L_8:
        /*0028*/ 	.word	index@(triton_poi_fused__native_batch_norm_legit_no_training_leaky_relu_17)
        /*002c*/ 	.word	0x00000000
.L_9:


//--------------------- .nv.info.triton_poi_fused__native_batch_norm_legit_no_training_leaky_relu_17 --------------------------
	.section	.nv.info.triton_poi_fused__native_batch_norm_legit_no_training_leaky_relu_17,"",@"SHT_CUDA_INFO"
	.sectionflags	@""
	.align	4


	//----- nvinfo : EIATTR_CUDA_API_VERSION
	.align		4
        /*0000*/ 	.byte	0x04, 0x37
        /*0002*/ 	.short	(.L_11 - .L_10)
.L_10:
        /*0004*/ 	.word	0x0000007c


	//----- nvinfo : EIATTR_KPARAM_INFO
	.align		4
.L_11:
        /*0008*/ 	.byte	0x04, 0x17
        /*000a*/ 	.short	(.L_13 - .L_12)
.L_12:
        /*000c*/ 	.word	0x00000000
        /*0010*/ 	.short	0x0006
        /*0012*/ 	.short	0x0030
        /*0014*/ 	.byte	0x00, 0xf0, 0x11, 0x00


	//----- nvinfo : EIATTR_KPARAM_INFO
	.align		4
.L_13:
        /*0018*/ 	.byte	0x04, 0x17
        /*001a*/ 	.short	(.L_15 - .L_14)
.L_14:
        /*001c*/ 	.word	0x00000000
        /*0020*/ 	.short	0x0005
        /*0022*/ 	.short	0x0028
        /*0024*/ 	.byte	0x00, 0xf4, 0x21, 0x00


	//----- nvinfo : EIATTR_KPARAM_INFO
	.align		4
.L_15:
        /*0028*/ 	.byte	0x04, 0x17
        /*002a*/ 	.short	(.L_17 - .L_16)
.L_16:
        /*002c*/ 	.word	0x00000000
        /*0030*/ 	.short	0x0004
        /*0032*/ 	.short	0x0020
        /*0034*/ 	.byte	0x00, 0xf4, 0x21, 0x00


	//----- nvinfo : EIATTR_KPARAM_INFO
	.align		4
.L_17:
        /*0038*/ 	.byte	0x04, 0x17
        /*003a*/ 	.short	(.L_19 - .L_18)
.L_18:
        /*003c*/ 	.word	0x00000000
        /*0040*/ 	.short	0x0003
        /*0042*/ 	.short	0x0018
        /*0044*/ 	.byte	0x00, 0xf4, 0x21, 0x00


	//----- nvinfo : EIATTR_KPARAM_INFO
	.align		4
.L_19:
        /*0048*/ 	.byte	0x04, 0x17
        /*004a*/ 	.short	(.L_21 - .L_20)
.L_20:
        /*004c*/ 	.word	0x00000000
        /*0050*/ 	.short	0x0002
        /*0052*/ 	.short	0x0010
        /*0054*/ 	.byte	0x00, 0xf4, 0x21, 0x00


	//----- nvinfo : EIATTR_KPARAM_INFO
	.align		4
.L_21:
        /*0058*/ 	.byte	0x04, 0x17
        /*005a*/ 	.short	(.L_23 - .L_22)
.L_22:
        /*005c*/ 	.word	0x00000000
        /*0060*/ 	.short	0x0001
        /*0062*/ 	.short	0x0008
        /*0064*/ 	.byte	0x00, 0xf4, 0x21, 0x00


	//----- nvinfo : EIATTR_KPARAM_INFO
	.align		4
.L_23:
        /*0068*/ 	.byte	0x04, 0x17
        /*006a*/ 	.short	(.L_25 - .L_24)
.L_24:
        /*006c*/ 	.word	0x00000000
        /*0070*/ 	.short	0x0000
        /*0072*/ 	.short	0x0000
        /*0074*/ 	.byte	0x00, 0xf4, 0x21, 0x00


	//----- nvinfo : EIATTR_SPARSE_MMA_MASK
	.align		4
.L_25:
        /*0078*/ 	.byte	0x03, 0x50
        /*007a*/ 	.short	0x0000


	//----- nvinfo : EIATTR_MAXREG_COUNT
	.align		4
        /*007c*/ 	.byte	0x03, 0x1b
        /*007e*/ 	.short	0x00ff


	//----- nvinfo : EIATTR_EXIT_INSTR_OFFSETS
	.align		4
        /*0080*/ 	.byte	0x04, 0x1c
        /*0082*/ 	.short	(.L_27 - .L_26)


	//   ....[0]....
.L_26:
        /*0084*/ 	.word	0x000002d0


	//----- nvinfo : EIATTR_REQNTID
	.align		4
.L_27:
        /*0088*/ 	.byte	0x04, 0x10
        /*008a*/ 	.short	(.L_29 - .L_28)
.L_28:
        /*008c*/ 	.word	0x00000080
        /*0090*/ 	.word	0x00000001
        /*0094*/ 	.word	0x00000001


	//----- nvinfo : EIATTR_CBANK_PARAM_SIZE
	.align		4
.L_29:
        /*0098*/ 	.byte	0x03, 0x19
        /*009a*/ 	.short	0x0034


	//----- nvinfo : EIATTR_PARAM_CBANK
	.align		4
        /*009c*/ 	.byte	0x04, 0x0a
        /*009e*/ 	.short	(.L_31 - .L_30)
	.align		4
.L_30:
        /*00a0*/ 	.word	index@(.nv.constant0.triton_poi_fused__native_batch_norm_legit_no_training_leaky_relu_17)
        /*00a4*/ 	.short	0x0210
        /*00a6*/ 	.short	0x0034


	//----- nvinfo : EIATTR_SW_WAR
	.align		4
.L_31:
        /*00a8*/ 	.byte	0x04, 0x36
        /*00aa*/ 	.short	(.L_33 - .L_32)
.L_32:
        /*00ac*/ 	.word	0x00000008
.L_33:


//--------------------- .nv.callgraph             --------------------------
	.section	.nv.callgraph,"",@"SHT_CUDA_CALLGRAPH"
	.align	4
	.sectionentsize	8
	.align		4
        /*0000*/ 	.word	0x00000000
	.align		4
        /*0004*/ 	.word	0xffffffff
	.align		4
        /*0008*/ 	.word	0x00000000
	.align		4
        /*000c*/ 	.word	0xfffffffe
	.align		4
        /*0010*/ 	.word	0x00000000
	.align		4
        /*0014*/ 	.word	0xfffffffd
	.align		4
        /*0018*/ 	.word	0x00000000
	.align		4
        /*001c*/ 	.word	0xfffffffc


//--------------------- .nv.constant4             --------------------------
	.section	.nv.constant4,"a",@progbits
	.align	8
	.align		8
.nv.constant4:
        /*0000*/ 	.dword	_$_str
	.align		8
        /*0008*/ 	.dword	_$_str_$_2


//--------------------- .text.triton_poi_fused__native_batch_norm_legit_no_training_leaky_relu_17 --------------------------
	.section	.text.triton_poi_fused__native_batch_norm_legit_no_training_leaky_relu_17,"ax",@progbits
	.align	128
        .global         triton_poi_fused__native_batch_norm_legit_no_training_leaky_relu_17
        .type           triton_poi_fused__native_batch_norm_legit_no_training_leaky_relu_17,@function
        .size           triton_poi_fused__native_batch_norm_legit_no_training_leaky_relu_17,(.L_x_1 - triton_poi_fused__native_batch_norm_legit_no_training_leaky_relu_17)
        .other          triton_poi_fused__native_batch_norm_legit_no_training_leaky_relu_17,@"STO_CUDA_ENTRY STV_DEFAULT"
triton_poi_fused__native_batch_norm_legit_no_training_leaky_relu_17:
.text.triton_poi_fused__native_batch_norm_legit_no_training_leaky_relu_17:
[----:B------:R-:W-:Y:S01]  /*0000*/  LDC R1, c[0x0][0x28] ;  /* 0x00000a00ff017b82 */ /* 0x000fe20000000800 */
[----:B------:R-:W1:Y:S07]  /*0010*/  S2R R0, SR_TID.X ;  /* 0x0000000000007919 */ /* 0x000e6e0000002100 */
[----:B------:R-:W2:Y:S01]  /*0020*/  LDC.64 R6, c[0x0][0x228] ;  /* 0x00008a00ff067b82 */ /* 0x000ea20000000a00 */
[----:B------:R-:W-:Y:S01]  /*0030*/  ULDC.64 UR4, c[0x0][0x208] ;  /* 0x0000820000047ab9 */ /* 0x000fe20000000a00 */
[----:B------:R-:W3:Y:S06]  /*0040*/  S2R R3, SR_CTAID.X ;  /* 0x0000000000037919 */ /* 0x000eec0000002500 */
[----:B------:R-:W4:Y:S08]  /*0050*/  LDC.64 R4, c[0x0][0x220] ;  /* 0x00008800ff047b82 */ /* 0x000f300000000a00 */
[----:B------:R-:W5:Y:S08]  /*0060*/  LDC.64 R8, c[0x0][0x230] ;  /* 0x00008c00ff087b82 */ /* 0x000f700000000a00 */
[----:B------:R-:W5:Y:S01]  /*0070*/  LDC.64 R10, c[0x0][0x238] ;  /* 0x00008e00ff0a7b82 */ /* 0x000f620000000a00 */
[----:B-1----:R-:W-:-:S02]  /*0080*/  LOP3.LUT R0, R0, 0x7f, RZ, 0xc0, !PT ;  /* 0x0000007f00007812 */ /* 0x002fc400078ec0ff */
[----:B---3--:R-:W-:Y:S02]  /*0090*/  SHF.R.S32.HI R2, RZ, 0x18, R3 ;  /* 0x00000018ff027819 */ /* 0x008fe40000011403 */
[----:B------:R-:W-:Y:S02]  /*00a0*/  LEA R0, R3, R0, 0x7 ;  /* 0x0000000003007211 */ /* 0x000fe400078e38ff */
[----:B------:R-:W-:-:S04]  /*00b0*/  SGXT R3, R2, 0x1 ;  /* 0x000000010203781a */ /* 0x000fc80000000200 */
[----:B------:R-:W-:-:S04]  /*00c0*/  LEA.HI R3, R3, R0, RZ, 0x9 ;  /* 0x0000000003037211 */ /* 0x000fc800078f48ff */
[----:B------:R-:W-:-:S04]  /*00d0*/  LOP3.LUT R3, R3, 0xfffffe00, RZ, 0xc0, !PT ;  /* 0xfffffe0003037812 */ /* 0x000fc800078ec0ff */
[----:B------:R-:W-:Y:S02]  /*00e0*/  IADD3 R13, R0, -R3, RZ ;  /* 0x80000003000d7210 */ /* 0x000fe40007ffe0ff */
[----:B------:R-:W1:Y:S03]  /*00f0*/  LDC.64 R2, c[0x0][0x218] ;  /* 0x00008600ff027b82 */ /* 0x000e660000000a00 */
[----:B--2---:R-:W-:-:S06]  /*0100*/  IMAD.WIDE R6, R13, 0x4, R6 ;  /* 0x000000040d067825 */ /* 0x004fcc00078e0206 */
[----:B------:R-:W2:Y:S01]  /*0110*/  LDG.E.EL R6, desc[UR4][R6.64] ;  /* 0x0000000406067981 */ /* 0x000ea2000c2e1900 */
[----:B----4-:R-:W-:-:S04]  /*0120*/  IMAD.WIDE R4, R13, 0x4, R4 ;  /* 0x000000040d047825 */ /* 0x010fc800078e0204 */
[C---:B-----5:R-:W-:Y:S02]  /*0130*/  IMAD.WIDE R8, R13.reuse, 0x4, R8 ;  /* 0x000000040d087825 */ /* 0x060fe400078e0208 */
[----:B------:R3:W4:Y:S02]  /*0140*/  LDG.E.EL R5, desc[UR4][R4.64] ;  /* 0x0000000404057981 */ /* 0x000724000c2e1900 */
[----:B0-----:R-:W-:Y:S02]  /*0150*/  IMAD.WIDE R10, R13, 0x4, R10 ;  /* 0x000000040d0a7825 */ /* 0x001fe400078e020a */
[----:B------:R-:W5:Y:S02]  /*0160*/  LDG.E.EL R8, desc[UR4][R8.64] ;  /* 0x0000000408087981 */ /* 0x000f64000c2e1900 */
[----:B-1----:R-:W-:Y:S02]  /*0170*/  IMAD.WIDE R2, R0, 0x4, R2 ;  /* 0x0000000400027825 */ /* 0x002fe400078e0202 */
[----:B------:R-:W5:Y:S04]  /*0180*/  LDG.E.EL R11, desc[UR4][R10.64] ;  /* 0x000000040a0b7981 */ /* 0x000f68000c2e1900 */
[----:B------:R-:W4:Y:S01]  /*0190*/  LDG.E R2, desc[UR4][R2.64] ;  /* 0x0000000402027981 */ /* 0x000f22000c1e1900 */
[----:B---3--:R-:W-:Y:S01]  /*01a0*/  HFMA2.MMA R4, -RZ, RZ, 1.625, 0 ;  /* 0x3e800000ff047435 */ /* 0x008fe200000001ff */
[----:B--2---:R-:W-:-:S04]  /*01b0*/  FADD R6, R6, 9.9999997473787516356e-06 ;  /* 0x3727c5ac06067421 */ /* 0x004fc80000000000 */
[----:B------:R-:W0:Y:S02]  /*01c0*/  MUFU.SQRT R7, R6 ;  /* 0x0000000600077308 */ /* 0x000e240000002000 */
[C---:B0-----:R-:W-:Y:S02]  /*01d0*/  FSETP.GT.AND P0, PT, R7.reuse, 8.50705917302346158658e+37, PT ;  /* 0x7e8000000700780b */ /* 0x041fe40003f04000 */
[----:B------:R-:W-:-:S11]  /*01e0*/  FSETP.GEU.AND P1, PT, R7, 1.175494350822287508e-38, PT ;  /* 0x008000000700780b */ /* 0x000fd60003f2e000 */
[----:B------:R-:W-:-:S04]  /*01f0*/  @P0 FMUL R7, R7, 0.25 ;  /* 0x3e80000007070820 */ /* 0x000fc80000400000 */
[----:B------:R-:W-:-:S06]  /*0200*/  @!P1 FMUL R7, R7, 16777216 ;  /* 0x4b80000007079820 */ /* 0x000fcc0000400000 */
[----:B------:R-:W0:Y:S01]  /*0210*/  MUFU.RCP R7, R7 ;  /* 0x0000000700077308 */ /* 0x000e220000001000 */
[----:B------:R-:W-:Y:S01]  /*0220*/  FSEL R4, R4, 1, P0 ;  /* 0x3f80000004047808 */ /* 0x000fe20000000000 */
[----:B----4-:R-:W-:Y:S02]  /*0230*/  FADD R5, R2, -R5 ;  /* 0x8000000502057221 */ /* 0x010fe40000000000 */
[----:B------:R-:W1:Y:S02]  /*0240*/  LDC.64 R2, c[0x0][0x210] ;  /* 0x00008400ff027b82 */ /* 0x000e640000000a00 */
[----:B------:R-:W-:-:S04]  /*0250*/  @!P1 FMUL R4, R4, 16777216 ;  /* 0x4b80000004049820 */ /* 0x000fc80000400000 */
[----:B0-----:R-:W-:-:S04]  /*0260*/  FMUL R4, R7, R4 ;  /* 0x0000000407047220 */ /* 0x001fc80000400000 */
[----:B------:R-:W-:-:S04]  /*0270*/  FMUL R4, R5, R4 ;  /* 0x0000000405047220 */ /* 0x000fc80000400000 */
[----:B-----5:R-:W-:-:S05]  /*0280*/  FFMA R11, R8, R4, R11 ;  /* 0x00000004080b7223 */ /* 0x020fca000000000b */
[----:B------:R-:W-:Y:S01]  /*0290*/  FSETP.GT.AND P0, PT, R11, RZ, PT ;  /* 0x000000ff0b00720b */ /* 0x000fe20003f04000 */
[----:B-1----:R-:W-:-:S12]  /*02a0*/  IMAD.WIDE R2, R0, 0x4, R2 ;  /* 0x0000000400027825 */ /* 0x002fd800078e0202 */
[----:B------:R-:W-:-:S05]  /*02b0*/  @!P0 FMUL R11, R11, 0.20000000298023223877 ;  /* 0x3e4ccccd0b0b8820 */ /* 0x000fca0000400000 */
[----:B------:R-:W-:Y:S01]  /*02c0*/  STG.E desc[UR4][R2.64], R11 ;  /* 0x0000000b02007986 */ /* 0x000fe2000c101904 */
[----:B------:R-:W-:Y:S05]  /*02d0*/  EXIT ;  /* 0x000000000000794d */ /* 0x000fea0003800000 */
.L_x_0:
[----:B------:R-:W-:-:S00]  /*02e0*/  BRA `(.L_x_0) ;  /* 0xfffffffc00fc7947 */ /* 0x000fc0000383ffff */
[----:B------:R-:W-:-:S00]  /*02f0*/  NOP ;  /* 0x0000000000007918 */ /* 0x000fc00000000000 */
        /* <DEDUP_REMOVED lines=8> */
.L_x_1:


//--------------------- .nv.global.init           --------------------------
	.section	.nv.global.init,"aw",@progbits
.nv.global.init:
	.type		_$_str,@object
	.size		_$_str,(_$_str_$_2 - _$_str)
_$_str:
        /*0000*/ 	.byte	0x5f, 0x5f, 0x43, 0x55, 0x44, 0x41, 0x5f, 0x46, 0x54, 0x5a, 0x00
	.type		_$_str_$_2,@object
	.size		_$_str_$_2,(.L_1 - _$_str_$_2)
_$_str_$_2:
        /*000b*/ 	.byte	0x5f, 0x5f, 0x43, 0x55, 0x44, 0x41, 0x5f, 0x50, 0x52, 0x45, 0x43, 0x5f, 0x53, 0x51, 0x52, 0x54
        /*001b*/ 	.byte	0x00
.L_1:


//--------------------- .nv.constant0.triton_poi_fused__native_batch_norm_legit_no_training_leaky_relu_17 --------------------------
	.section	.nv.constant0.triton_poi_fused__native_batch_norm_legit_no_training_leaky_relu_17,"a",@progbits
	.sectionflags	@""
	.align	4
.nv.constant0.triton_poi_fused__native_batch_norm_legit_no_training_leaky_relu_17:
	.zero		580
